//
// Generated by NVIDIA NVVM Compiler
//
// Compiler Build ID: CL-36424714
// Cuda compilation tools, release 13.0, V13.0.88
// Based on NVVM 20.0.0
//

.version 9.0
.target sm_100
.address_size 64

	// .globl	_Z21non_border_complementPiS_ii

.visible .entry _Z21non_border_complementPiS_ii(
	.param .u64 .ptr .align 1 _Z21non_border_complementPiS_ii_param_0,
	.param .u64 .ptr .align 1 _Z21non_border_complementPiS_ii_param_1,
	.param .u32 _Z21non_border_complementPiS_ii_param_2,
	.param .u32 _Z21non_border_complementPiS_ii_param_3
)
{
	.reg .pred 	%p<13>;
	.reg .b32 	%r<36>;
	.reg .b64 	%rd<11>;

	ld.param.u64 	%rd3, [_Z21non_border_complementPiS_ii_param_0];
	ld.param.u64 	%rd2, [_Z21non_border_complementPiS_ii_param_1];
	ld.param.u32 	%r12, [_Z21non_border_complementPiS_ii_param_2];
	ld.param.u32 	%r14, [_Z21non_border_complementPiS_ii_param_3];
	cvta.to.global.u64 	%rd1, %rd3;
	mov.u32 	%r15, %ctaid.x;
	mov.u32 	%r16, %ntid.x;
	mov.u32 	%r17, %tid.x;
	mad.lo.s32 	%r1, %r15, %r16, %r17;
	mov.u32 	%r18, %ctaid.y;
	mov.u32 	%r19, %ntid.y;
	mov.u32 	%r20, %tid.y;
	mad.lo.s32 	%r21, %r18, %r19, %r20;
	setp.ge.s32 	%p1, %r1, %r12;
	setp.ge.s32 	%p2, %r21, %r14;
	or.pred  	%p3, %p1, %p2;
	@%p3 bra 	$L__BB0_7;
	setp.ne.s32 	%p4, %r1, 0;
	add.s32 	%r22, %r12, -1;
	setp.ne.s32 	%p5, %r1, %r22;
	and.pred  	%p6, %p4, %p5;
	setp.ne.s32 	%p7, %r21, 0;
	and.pred  	%p8, %p7, %p6;
	add.s32 	%r23, %r14, -1;
	setp.ne.s32 	%p9, %r21, %r23;
	and.pred  	%p10, %p8, %p9;
	@%p10 bra 	$L__BB0_3;
	mad.lo.s32 	%r30, %r14, %r1, %r21;
	mul.wide.s32 	%rd6, %r30, 4;
	add.s64 	%rd7, %rd1, %rd6;
	ld.global.u32 	%r35, [%rd7];
	bra.uni 	$L__BB0_6;
$L__BB0_3:
	mad.lo.s32 	%r25, %r14, %r1, %r21;
	mul.wide.s32 	%rd4, %r25, 4;
	add.s64 	%rd5, %rd1, %rd4;
	ld.global.u32 	%r32, [%rd5];
	setp.lt.s32 	%p11, %r32, 1;
	mov.b32 	%r35, 0;
	@%p11 bra 	$L__BB0_6;
	mov.b32 	%r35, 0;
	mov.b32 	%r33, 1;
$L__BB0_5:
	not.b32 	%r28, %r32;
	and.b32  	%r29, %r28, 1;
	mad.lo.s32 	%r35, %r29, %r33, %r35;
	mul.lo.s32 	%r33, %r33, 10;
	shr.u32 	%r10, %r32, 1;
	setp.gt.u32 	%p12, %r32, 1;
	mov.u32 	%r32, %r10;
	@%p12 bra 	$L__BB0_5;
$L__BB0_6:
	mad.lo.s32 	%r31, %r14, %r1, %r21;
	cvta.to.global.u64 	%rd8, %rd2;
	mul.wide.s32 	%rd9, %r31, 4;
	add.s64 	%rd10, %rd8, %rd9;
	st.global.u32 	[%rd10], %r35;
$L__BB0_7:
	ret;

}


// ===== COMPILED SASS (sm_100) =====

	.target	sm_100

	.elftype	@"ET_EXEC"


//--------------------- .note.nv.tkinfo           --------------------------
	.section	.note.nv.tkinfo,"",@"SHT_NOTE"
	.sectionflags	@"SHF_NOTE_NV_TKINFO"
	.tkinfo
        /*0018*/ 	.word	0x00000002
        /*0030*/ 	.string	""
        /*0030*/ 	.string	"ptxas"
        /*0030*/ 	.string	"Cuda compilation tools, release 13.0, V13.0.88"
        /*0030*/ 	.string	"Build cuda_13.0.r13.0/compiler.36424714_0"
        /*0030*/ 	.string	"-arch sm_100 -m 64 "



//--------------------- .note.nv.cuinfo           --------------------------
	.section	.note.nv.cuinfo,"",@"SHT_NOTE"
	.sectionflags	@"SHF_NOTE_NV_CUINFO"
        /*0018*/ 	.short	0x0002
        /*001a*/ 	.short	0x0064
        /*001c*/ 	.short	0x0082
	.zero		2


//--------------------- .nv.info                  --------------------------
	.section	.nv.info,"",@"SHT_CUDA_INFO"
	.align	4


	//----- nvinfo : EIATTR_REGCOUNT
	.align		4
        /*0000*/ 	.byte	0x04, 0x2f
        /*0002*/ 	.short	(.L_1 - .L_0)
	.align		4
.L_0:
        /*0004*/ 	.word	index@(_Z21non_border_complementPiS_ii)
        /*0008*/ 	.word	0x0000000a


	//----- nvinfo : EIATTR_FRAME_SIZE
	.align		4
.L_1:
        /*000c*/ 	.byte	0x04, 0x11
        /*000e*/ 	.short	(.L_3 - .L_2)
	.align		4
.L_2:
        /*0010*/ 	.word	index@(_Z21non_border_complementPiS_ii)
        /*0014*/ 	.word	0x00000000


	//----- nvinfo : EIATTR_MIN_STACK_SIZE
	.align		4
.L_3:
        /*0018*/ 	.byte	0x04, 0x12
        /*001a*/ 	.short	(.L_5 - .L_4)
	.align		4
.L_4:
        /*001c*/ 	.word	index@(_Z21non_border_complementPiS_ii)
        /*0020*/ 	.word	0x00000000
.L_5:


//--------------------- .nv.compat                --------------------------
	.section	.nv.compat,"",@"SHT_CUDA_COMPAT_INFO"
	.align	4
        /*0000*/ 	.byte	0x02, 0x09, 0x00, 0x00, 0x02, 0x02, 0x01, 0x00, 0x02, 0x05, 0x05, 0x00, 0x03, 0x07, 0x01, 0x01
        /*0010*/ 	.byte	0x02, 0x03, 0x00, 0x00, 0x02, 0x06, 0x01, 0x00, 0x04, 0x0b, 0x08, 0x00, 0x09, 0x00, 0x00, 0x00
        /*0020*/ 	.byte	0x00, 0x00, 0x00, 0x00


//--------------------- .nv.info._Z21non_border_complementPiS_ii --------------------------
	.section	.nv.info._Z21non_border_complementPiS_ii,"",@"SHT_CUDA_INFO"
	.sectionflags	@""
	.align	4


	//----- nvinfo : EIATTR_CUDA_API_VERSION
	.align		4
        /*0000*/ 	.byte	0x04, 0x37
        /*0002*/ 	.short	(.L_7 - .L_6)
.L_6:
        /*0004*/ 	.word	0x00000082


	//----- nvinfo : EIATTR_KPARAM_INFO
	.align		4
.L_7:
        /*0008*/ 	.byte	0x04, 0x17
        /*000a*/ 	.short	(.L_9 - .L_8)
.L_8:
        /*000c*/ 	.word	0x00000000
        /*0010*/ 	.short	0x0003
        /*0012*/ 	.short	0x0014
        /*0014*/ 	.byte	0x00, 0xf0, 0x11, 0x00


	//----- nvinfo : EIATTR_KPARAM_INFO
	.align		4
.L_9:
        /*0018*/ 	.byte	0x04, 0x17
        /*001a*/ 	.short	(.L_11 - .L_10)
.L_10:
        /*001c*/ 	.word	0x00000000
        /*0020*/ 	.short	0x0002
        /*0022*/ 	.short	0x0010
        /*0024*/ 	.byte	0x00, 0xf0, 0x11, 0x00


	//----- nvinfo : EIATTR_KPARAM_INFO
	.align		4
.L_11:
        /*0028*/ 	.byte	0x04, 0x17
        /*002a*/ 	.short	(.L_13 - .L_12)
.L_12:
        /*002c*/ 	.word	0x00000000
        /*0030*/ 	.short	0x0001
        /*0032*/ 	.short	0x0008
        /*0034*/ 	.byte	0x00, 0xf5, 0x21, 0x00


	//----- nvinfo : EIATTR_KPARAM_INFO
	.align		4
.L_13:
        /*0038*/ 	.byte	0x04, 0x17
        /*003a*/ 	.short	(.L_15 - .L_14)
.L_14:
        /*003c*/ 	.word	0x00000000
        /*0040*/ 	.short	0x0000
        /*0042*/ 	.short	0x0000
        /*0044*/ 	.byte	0x00, 0xf5, 0x21, 0x00


	//----- nvinfo : EIATTR_SPARSE_MMA_MASK
	.align		4
.L_15:
        /*0048*/ 	.byte	0x03, 0x50
        /*004a*/ 	.short	0x0000


	//----- nvinfo : EIATTR_MAXREG_COUNT
	.align		4
        /*004c*/ 	.byte	0x03, 0x1b
        /*004e*/ 	.short	0x00ff


	//----- nvinfo : EIATTR_MERCURY_ISA_VERSION
	.align		4
        /*0050*/ 	.byte	0x03, 0x5f
        /*0052*/ 	.short	0x0101


	//----- nvinfo : EIATTR_VRC_CTA_INIT_COUNT
	.align		4
        /*0054*/ 	.byte	0x02, 0x4a
	.zero		1
	.zero		1


	//----- nvinfo : EIATTR_EXIT_INSTR_OFFSETS
	.align		4
        /*0058*/ 	.byte	0x04, 0x1c
        /*005a*/ 	.short	(.L_17 - .L_16)


	//   ....[0]....
.L_16:
        /*005c*/ 	.word	0x000000c0


	//   ....[1]....
        /*0060*/ 	.word	0x000002e0


	//----- nvinfo : EIATTR_CRS_STACK_SIZE
	.align		4
.L_17:
        /*0064*/ 	.byte	0x04, 0x1e
        /*0066*/ 	.short	(.L_19 - .L_18)
.L_18:
        /*0068*/ 	.word	0x00000000


	//----- nvinfo : EIATTR_CBANK_PARAM_SIZE
	.align		4
.L_19:
        /*006c*/ 	.byte	0x03, 0x19
        /*006e*/ 	.short	0x0018


	//----- nvinfo : EIATTR_PARAM_CBANK
	.align		4
        /*0070*/ 	.byte	0x04, 0x0a
        /*0072*/ 	.short	(.L_21 - .L_20)
	.align		4
.L_20:
        /*0074*/ 	.word	index@(.nv.constant0._Z21non_border_complementPiS_ii)
        /*0078*/ 	.short	0x0380
        /*007a*/ 	.short	0x0018


	//----- nvinfo : EIATTR_SW_WAR
	.align		4
.L_21:
        /*007c*/ 	.byte	0x04, 0x36
        /*007e*/ 	.short	(.L_23 - .L_22)
.L_22:
        /*0080*/ 	.word	0x00000008
.L_23:


//--------------------- .nv.callgraph             --------------------------
	.section	.nv.callgraph,"",@"SHT_CUDA_CALLGRAPH"
	.align	4
	.sectionentsize	8
	.align		4
        /*0000*/ 	.word	0x00000000
	.align		4
        /*0004*/ 	.word	0xffffffff
	.align		4
        /*0008*/ 	.word	0x00000000
	.align		4
        /*000c*/ 	.word	0xfffffffe
	.align		4
        /*0010*/ 	.word	0x00000000
	.align		4
        /*0014*/ 	.word	0xfffffffd
	.align		4
        /*0018*/ 	.word	0x00000000
	.align		4
        /*001c*/ 	.word	0xfffffffc


//--------------------- .text._Z21non_border_complementPiS_ii --------------------------
	.section	.text._Z21non_border_complementPiS_ii,"ax",@progbits
	.align	128
        .global         _Z21non_border_complementPiS_ii
        .type           _Z21non_border_complementPiS_ii,@function
        .size           _Z21non_border_complementPiS_ii,(.L_x_5 - _Z21non_border_complementPiS_ii)
        .other          _Z21non_border_complementPiS_ii,@"STO_CUDA_ENTRY STV_DEFAULT"
_Z21non_border_complementPiS_ii:
.text._Z21non_border_complementPiS_ii:
[----:B------:R-:W-:Y:S01]  /*0000*/  LDC R1, c[0x0][0x37c] ;  /* 0x0000df00ff017b82 */ /* 0x000fe20000000800 */
[----:B------:R-:W0:Y:S07]  /*0010*/  S2R R2, SR_TID.Y ;  /* 0x0000000000027919 */ /* 0x000e2e0000002200 */
[----:B------:R-:W1:Y:S01]  /*0020*/  LDC R0, c[0x0][0x360] ;  /* 0x0000d800ff007b82 */ /* 0x000e620000000800 */
[----:B------:R-:W2:Y:S01]  /*0030*/  LDCU.64 UR4, c[0x0][0x390] ;  /* 0x00007200ff0477ac */ /* 0x000ea20008000a00 */
[----:B------:R-:W1:Y:S06]  /*0040*/  S2R R3, SR_TID.X ;  /* 0x0000000000037919 */ /* 0x000e6c0000002100 */
[----:B------:R-:W0:Y:S08]  /*0050*/  S2UR UR7, SR_CTAID.Y ;  /* 0x00000000000779c3 */ /* 0x000e300000002600 */
[----:B------:R-:W0:Y:S08]  /*0060*/  LDC R5, c[0x0][0x364] ;  /* 0x0000d900ff057b82 */ /* 0x000e300000000800 */
[----:B------:R-:W1:Y:S01]  /*0070*/  S2UR UR6, SR_CTAID.X ;  /* 0x00000000000679c3 */ /* 0x000e620000002500 */
[----:B0-----:R-:W-:-:S05]  /*0080*/  IMAD R5, R5, UR7, R2 ;  /* 0x0000000705057c24 */ /* 0x001fca000f8e0202 */
[----:B--2---:R-:W-:Y:S01]  /*0090*/  ISETP.GE.AND P0, PT, R5, UR5, PT ;  /* 0x0000000505007c0c */ /* 0x004fe2000bf06270 */
[----:B-1----:R-:W-:-:S05]  /*00a0*/  IMAD R0, R0, UR6, R3 ;  /* 0x0000000600007c24 */ /* 0x002fca000f8e0203 */
[----:B------:R-:W-:-:S13]  /*00b0*/  ISETP.GE.OR P0, PT, R0, UR4, P0 ;  /* 0x0000000400007c0c */ /* 0x000fda0008706670 */
[----:B------:R-:W-:Y:S05]  /*00c0*/  @P0 EXIT ;  /* 0x000000000000094d */ /* 0x000fea0003800000 */
[----:B------:R-:W-:Y:S01]  /*00d0*/  UIADD3 UR4, UPT, UPT, UR4, -0x1, URZ ;  /* 0xffffffff04047890 */ /* 0x000fe2000fffe0ff */
[----:B------:R-:W-:Y:S01]  /*00e0*/  BSSY.RECONVERGENT B0, `(.L_x_0) ;  /* 0x000001c000007945 */ /* 0x000fe20003800200 */
[----:B------:R-:W-:Y:S01]  /*00f0*/  UIADD3 UR6, UPT, UPT, UR5, -0x1, URZ ;  /* 0xffffffff05067890 */ /* 0x000fe2000fffe0ff */
[----:B------:R-:W0:Y:S03]  /*0100*/  LDCU.64 UR8, c[0x0][0x358] ;  /* 0x00006b00ff0877ac */ /* 0x000e260008000a00 */
[C---:B------:R-:W-:Y:S02]  /*0110*/  ISETP.NE.AND P0, PT, R0.reuse, UR4, PT ;  /* 0x0000000400007c0c */ /* 0x040fe4000bf05270 */
[----:B------:R-:W-:Y:S02]  /*0120*/  ISETP.NE.AND P1, PT, R5, UR6, PT ;  /* 0x0000000605007c0c */ /* 0x000fe4000bf25270 */
[----:B------:R-:W-:-:S04]  /*0130*/  ISETP.NE.AND P0, PT, R0, RZ, P0 ;  /* 0x000000ff0000720c */ /* 0x000fc80000705270 */
[----:B------:R-:W-:-:S13]  /*0140*/  ISETP.NE.AND P0, PT, R5, RZ, P0 ;  /* 0x000000ff0500720c */ /* 0x000fda0000705270 */
[----:B0-----:R-:W-:Y:S05]  /*0150*/  @P0 BRA P1, `(.L_x_1) ;  /* 0x0000000000140947 */ /* 0x001fea0000800000 */
[----:B------:R-:W0:Y:S01]  /*0160*/  LDC.64 R2, c[0x0][0x380] ;  /* 0x0000e000ff027b82 */ /* 0x000e220000000a00 */
[----:B------:R-:W-:-:S04]  /*0170*/  IMAD R5, R0, UR5, R5 ;  /* 0x0000000500057c24 */ /* 0x000fc8000f8e0205 */
[----:B0-----:R-:W-:-:S05]  /*0180*/  IMAD.WIDE R2, R5, 0x4, R2 ;  /* 0x0000000405027825 */ /* 0x001fca00078e0202 */
[----:B------:R0:W5:Y:S01]  /*0190*/  LDG.E R7, desc[UR8][R2.64] ;  /* 0x0000000802077981 */ /* 0x000162000c1e1900 */
[----:B------:R-:W-:Y:S05]  /*01a0*/  BRA `(.L_x_2) ;  /* 0x00000000003c7947 */ /* 0x000fea0003800000 */
.L_x_1:
[----:B------:R-:W0:Y:S01]  /*01b0*/  LDC.64 R2, c[0x0][0x380] ;  /* 0x0000e000ff027b82 */ /* 0x000e220000000a00 */
[----:B------:R-:W-:-:S04]  /*01c0*/  IMAD R5, R0, UR5, R5 ;  /* 0x0000000500057c24 */ /* 0x000fc8000f8e0205 */
[----:B0-----:R-:W-:-:S05]  /*01d0*/  IMAD.WIDE R2, R5, 0x4, R2 ;  /* 0x0000000405027825 */ /* 0x001fca00078e0202 */
[----:B------:R-:W2:Y:S01]  /*01e0*/  LDG.E R0, desc[UR8][R2.64] ;  /* 0x0000000802007981 */ /* 0x000ea2000c1e1900 */
[----:B------:R-:W-:Y:S01]  /*01f0*/  IMAD.MOV.U32 R7, RZ, RZ, RZ ;  /* 0x000000ffff077224 */ /* 0x000fe200078e00ff */
[----:B--2---:R-:W-:-:S13]  /*0200*/  ISETP.GE.AND P0, PT, R0, 0x1, PT ;  /* 0x000000010000780c */ /* 0x004fda0003f06270 */
[----:B------:R-:W-:Y:S05]  /*0210*/  @!P0 BRA `(.L_x_2) ;  /* 0x0000000000208947 */ /* 0x000fea0003800000 */
[----:B------:R-:W-:Y:S02]  /*0220*/  HFMA2 R7, -RZ, RZ, 0, 0 ;  /* 0x00000000ff077431 */ /* 0x000fe400000001ff */
[----:B------:R-:W-:-:S07]  /*0230*/  IMAD.MOV.U32 R2, RZ, RZ, 0x1 ;  /* 0x00000001ff027424 */ /* 0x000fce00078e00ff */
.L_x_3:
[C---:B------:R-:W-:Y:S02]  /*0240*/  ISETP.GT.U32.AND P0, PT, R0.reuse, 0x1, PT ;  /* 0x000000010000780c */ /* 0x040fe40003f04070 */
[----:B------:R-:W-:Y:S02]  /*0250*/  LOP3.LUT R3, R0, 0x1, RZ, 0xc, !PT ;  /* 0x0000000100037812 */ /* 0x000fe400078e0cff */
[----:B------:R-:W-:-:S03]  /*0260*/  SHF.R.U32.HI R0, RZ, 0x1, R0 ;  /* 0x00000001ff007819 */ /* 0x000fc60000011600 */
[----:B------:R-:W-:Y:S02]  /*0270*/  IMAD R7, R3, R2, R7 ;  /* 0x0000000203077224 */ /* 0x000fe400078e0207 */
[----:B------:R-:W-:-:S04]  /*0280*/  IMAD R2, R2, 0xa, RZ ;  /* 0x0000000a02027824 */ /* 0x000fc800078e02ff */
[----:B------:R-:W-:Y:S05]  /*0290*/  @P0 BRA `(.L_x_3) ;  /* 0xfffffffc00e80947 */ /* 0x000fea000383ffff */
.L_x_2:
[----:B------:R-:W-:Y:S05]  /*02a0*/  BSYNC.RECONVERGENT B0 ;  /* 0x0000000000007941 */ /* 0x000fea0003800200 */
.L_x_0:
[----:B0-----:R-:W0:Y:S02]  /*02b0*/  LDC.64 R2, c[0x0][0x388] ;  /* 0x0000e200ff027b82 */ /* 0x001e240000000a00 */
[----:B0-----:R-:W-:-:S05]  /*02c0*/  IMAD.WIDE R2, R5, 0x4, R2 ;  /* 0x0000000405027825 */ /* 0x001fca00078e0202 */
[----:B-----5:R-:W-:Y:S01]  /*02d0*/  STG.E desc[UR8][R2.64], R7 ;  /* 0x0000000702007986 */ /* 0x020fe2000c101908 */
[----:B------:R-:W-:Y:S05]  /*02e0*/  EXIT ;  /* 0x000000000000794d */ /* 0x000fea0003800000 */
.L_x_4:
[----:B------:R-:W-:-:S00]  /*02f0*/  BRA `(.L_x_4) ;  /* 0xfffffffc00fc7947 */ /* 0x000fc0000383ffff */
[----:B------:R-:W-:-:S00]  /*0300*/  NOP ;  /* 0x0000000000007918 */ /* 0x000fc00000000000 */
[----:B------:R-:W-:-:S00]  /*0310*/  NOP ;  /* 0x0000000000007918 */ /* 0x000fc00000000000 */
[----:B------:R-:W-:-:S00]  /*0320*/  NOP ;  /* 0x0000000000007918 */ /* 0x000fc00000000000 */
[----:B------:R-:W-:-:S00]  /*0330*/  NOP ;  /* 0x0000000000007918 */ /* 0x000fc00000000000 */
[----:B------:R-:W-:-:S00]  /*0340*/  NOP ;  /* 0x0000000000007918 */ /* 0x000fc00000000000 */
[----:B------:R-:W-:-:S00]  /*0350*/  NOP ;  /* 0x0000000000007918 */ /* 0x000fc00000000000 */
[----:B------:R-:W-:-:S00]  /*0360*/  NOP ;  /* 0x0000000000007918 */ /* 0x000fc00000000000 */
[----:B------:R-:W-:-:S00]  /*0370*/  NOP ;  /* 0x0000000000007918 */ /* 0x000fc00000000000 */
.L_x_5:


//--------------------- .nv.shared.reserved.0     --------------------------
	.section	.nv.shared.reserved.0,"aw",@nobits
	.weak		__nv_reservedSMEM_offset_0_alias
	.size		__nv_reservedSMEM_offset_0_alias, 0, 64
	.other		__nv_reservedSMEM_offset_0_alias,@"STO_CUDA_RESERVED_SHARED STV_DEFAULT"
__nv_reservedSMEM_offset_0_alias:
	.zero		0
	.zero		64


//--------------------- .nv.constant0._Z21non_border_complementPiS_ii --------------------------
	.section	.nv.constant0._Z21non_border_complementPiS_ii,"a",@progbits
	.sectionflags	@""
	.align	4
.nv.constant0._Z21non_border_complementPiS_ii:
	.zero		920


//--------------------- SYMBOLS --------------------------

	.type		.nv.reservedSmem.offset0,@object
	.size		.nv.reservedSmem.offset0,0x4
